//
// Generated by NVIDIA NVVM Compiler
//
// Compiler Build ID: CL-36424714
// Cuda compilation tools, release 13.0, V13.0.88
// Based on NVVM 20.0.0
//

.version 9.0
.target sm_100
.address_size 64

	// .globl	_Z10computeGPUiPiS_PdS0_S0_
// _ZZ10computeGPUiPiS_PdS0_S0_E4bcpy has been demoted

.visible .entry _Z10computeGPUiPiS_PdS0_S0_(
	.param .u32 _Z10computeGPUiPiS_PdS0_S0__param_0,
	.param .u64 .ptr .align 1 _Z10computeGPUiPiS_PdS0_S0__param_1,
	.param .u64 .ptr .align 1 _Z10computeGPUiPiS_PdS0_S0__param_2,
	.param .u64 .ptr .align 1 _Z10computeGPUiPiS_PdS0_S0__param_3,
	.param .u64 .ptr .align 1 _Z10computeGPUiPiS_PdS0_S0__param_4,
	.param .u64 .ptr .align 1 _Z10computeGPUiPiS_PdS0_S0__param_5
)
{
	.reg .pred 	%p<5>;
	.reg .b32 	%r<22>;
	.reg .b64 	%rd<21>;
	.reg .b64 	%fd<8>;
	// demoted variable
	.shared .align 8 .b8 _ZZ10computeGPUiPiS_PdS0_S0_E4bcpy[256];
	ld.param.u32 	%r9, [_Z10computeGPUiPiS_PdS0_S0__param_0];
	ld.param.u64 	%rd8, [_Z10computeGPUiPiS_PdS0_S0__param_1];
	ld.param.u64 	%rd9, [_Z10computeGPUiPiS_PdS0_S0__param_2];
	ld.param.u64 	%rd10, [_Z10computeGPUiPiS_PdS0_S0__param_3];
	ld.param.u64 	%rd11, [_Z10computeGPUiPiS_PdS0_S0__param_4];
	ld.param.u64 	%rd12, [_Z10computeGPUiPiS_PdS0_S0__param_5];
	mov.u32 	%r1, %tid.x;
	setp.lt.s32 	%p1, %r9, 1;
	@%p1 bra 	$L__BB0_6;
	mov.u32 	%r2, %ntid.x;
	shl.b32 	%r11, %r1, 3;
	mov.u32 	%r12, _ZZ10computeGPUiPiS_PdS0_S0_E4bcpy;
	add.s32 	%r3, %r12, %r11;
	cvta.to.global.u64 	%rd1, %rd10;
	cvta.to.global.u64 	%rd2, %rd8;
	cvta.to.global.u64 	%rd3, %rd12;
	cvta.to.global.u64 	%rd4, %rd11;
	cvta.to.global.u64 	%rd5, %rd9;
	mov.b32 	%r20, 0;
$L__BB0_2:
	mad.lo.s32 	%r13, %r20, %r2, %r1;
	mul.wide.u32 	%rd13, %r13, 8;
	add.s64 	%rd14, %rd1, %rd13;
	ld.global.f64 	%fd4, [%rd14];
	st.shared.f64 	[%r3], %fd4;
	bar.sync 	0;
	mul.wide.u32 	%rd15, %r20, 4;
	add.s64 	%rd6, %rd2, %rd15;
	ld.global.u32 	%r21, [%rd6];
	add.s32 	%r6, %r20, 1;
	ld.global.u32 	%r14, [%rd6+4];
	setp.ge.s32 	%p2, %r21, %r14;
	@%p2 bra 	$L__BB0_5;
	mul.wide.u32 	%rd16, %r20, 8;
	add.s64 	%rd7, %rd3, %rd16;
	ld.global.f64 	%fd7, [%rd7];
$L__BB0_4:
	mul.wide.s32 	%rd17, %r21, 8;
	add.s64 	%rd18, %rd4, %rd17;
	ld.global.f64 	%fd5, [%rd18];
	mul.wide.s32 	%rd19, %r21, 4;
	add.s64 	%rd20, %rd5, %rd19;
	ld.global.u32 	%r15, [%rd20];
	shl.b32 	%r16, %r15, 3;
	add.s32 	%r18, %r12, %r16;
	ld.shared.f64 	%fd6, [%r18];
	fma.rn.f64 	%fd7, %fd5, %fd6, %fd7;
	st.global.f64 	[%rd7], %fd7;
	add.s32 	%r21, %r21, 1;
	ld.global.u32 	%r19, [%rd6+4];
	setp.lt.s32 	%p3, %r21, %r19;
	@%p3 bra 	$L__BB0_4;
$L__BB0_5:
	bar.sync 	0;
	setp.ne.s32 	%p4, %r6, %r9;
	mov.u32 	%r20, %r6;
	@%p4 bra 	$L__BB0_2;
$L__BB0_6:
	ret;

}


// ===== COMPILED SASS (sm_100) =====

	.target	sm_100

	.elftype	@"ET_EXEC"


//--------------------- .note.nv.tkinfo           --------------------------
	.section	.note.nv.tkinfo,"",@"SHT_NOTE"
	.sectionflags	@"SHF_NOTE_NV_TKINFO"
	.tkinfo
        /*0018*/ 	.word	0x00000002
        /*0030*/ 	.string	""
        /*0030*/ 	.string	"ptxas"
        /*0030*/ 	.string	"Cuda compilation tools, release 13.0, V13.0.88"
        /*0030*/ 	.string	"Build cuda_13.0.r13.0/compiler.36424714_0"
        /*0030*/ 	.string	"-arch sm_100 -m 64 "



//--------------------- .note.nv.cuinfo           --------------------------
	.section	.note.nv.cuinfo,"",@"SHT_NOTE"
	.sectionflags	@"SHF_NOTE_NV_CUINFO"
        /*0018*/ 	.short	0x0002
        /*001a*/ 	.short	0x0064
        /*001c*/ 	.short	0x0082
	.zero		2


//--------------------- .nv.info                  --------------------------
	.section	.nv.info,"",@"SHT_CUDA_INFO"
	.align	4


	//----- nvinfo : EIATTR_REGCOUNT
	.align		4
        /*0000*/ 	.byte	0x04, 0x2f
        /*0002*/ 	.short	(.L_1 - .L_0)
	.align		4
.L_0:
        /*0004*/ 	.word	index@(_Z10computeGPUiPiS_PdS0_S0_)
        /*0008*/ 	.word	0x00000018


	//----- nvinfo : EIATTR_FRAME_SIZE
	.align		4
.L_1:
        /*000c*/ 	.byte	0x04, 0x11
        /*000e*/ 	.short	(.L_3 - .L_2)
	.align		4
.L_2:
        /*0010*/ 	.word	index@(_Z10computeGPUiPiS_PdS0_S0_)
        /*0014*/ 	.word	0x00000000


	//----- nvinfo : EIATTR_MIN_STACK_SIZE
	.align		4
.L_3:
        /*0018*/ 	.byte	0x04, 0x12
        /*001a*/ 	.short	(.L_5 - .L_4)
	.align		4
.L_4:
        /*001c*/ 	.word	index@(_Z10computeGPUiPiS_PdS0_S0_)
        /*0020*/ 	.word	0x00000000
.L_5:


//--------------------- .nv.compat                --------------------------
	.section	.nv.compat,"",@"SHT_CUDA_COMPAT_INFO"
	.align	4
        /*0000*/ 	.byte	0x02, 0x09, 0x00, 0x00, 0x02, 0x02, 0x01, 0x00, 0x02, 0x05, 0x05, 0x00, 0x03, 0x07, 0x01, 0x01
        /*0010*/ 	.byte	0x02, 0x03, 0x00, 0x00, 0x02, 0x06, 0x01, 0x00, 0x04, 0x0b, 0x08, 0x00, 0x01, 0x00, 0x00, 0x00
        /*0020*/ 	.byte	0x00, 0x00, 0x00, 0x00


//--------------------- .nv.info._Z10computeGPUiPiS_PdS0_S0_ --------------------------
	.section	.nv.info._Z10computeGPUiPiS_PdS0_S0_,"",@"SHT_CUDA_INFO"
	.sectionflags	@""
	.align	4


	//----- nvinfo : EIATTR_CUDA_API_VERSION
	.align		4
        /*0000*/ 	.byte	0x04, 0x37
        /*0002*/ 	.short	(.L_7 - .L_6)
.L_6:
        /*0004*/ 	.word	0x00000082


	//----- nvinfo : EIATTR_KPARAM_INFO
	.align		4
.L_7:
        /*0008*/ 	.byte	0x04, 0x17
        /*000a*/ 	.short	(.L_9 - .L_8)
.L_8:
        /*000c*/ 	.word	0x00000000
        /*0010*/ 	.short	0x0005
        /*0012*/ 	.short	0x0028
        /*0014*/ 	.byte	0x00, 0xf5, 0x21, 0x00


	//----- nvinfo : EIATTR_KPARAM_INFO
	.align		4
.L_9:
        /*0018*/ 	.byte	0x04, 0x17
        /*001a*/ 	.short	(.L_11 - .L_10)
.L_10:
        /*001c*/ 	.word	0x00000000
        /*0020*/ 	.short	0x0004
        /*0022*/ 	.short	0x0020
        /*0024*/ 	.byte	0x00, 0xf5, 0x21, 0x00


	//----- nvinfo : EIATTR_KPARAM_INFO
	.align		4
.L_11:
        /*0028*/ 	.byte	0x04, 0x17
        /*002a*/ 	.short	(.L_13 - .L_12)
.L_12:
        /*002c*/ 	.word	0x00000000
        /*0030*/ 	.short	0x0003
        /*0032*/ 	.short	0x0018
        /*0034*/ 	.byte	0x00, 0xf5, 0x21, 0x00


	//----- nvinfo : EIATTR_KPARAM_INFO
	.align		4
.L_13:
        /*0038*/ 	.byte	0x04, 0x17
        /*003a*/ 	.short	(.L_15 - .L_14)
.L_14:
        /*003c*/ 	.word	0x00000000
        /*0040*/ 	.short	0x0002
        /*0042*/ 	.short	0x0010
        /*0044*/ 	.byte	0x00, 0xf5, 0x21, 0x00


	//----- nvinfo : EIATTR_KPARAM_INFO
	.align		4
.L_15:
        /*0048*/ 	.byte	0x04, 0x17
        /*004a*/ 	.short	(.L_17 - .L_16)
.L_16:
        /*004c*/ 	.word	0x00000000
        /*0050*/ 	.short	0x0001
        /*0052*/ 	.short	0x0008
        /*0054*/ 	.byte	0x00, 0xf5, 0x21, 0x00


	//----- nvinfo : EIATTR_KPARAM_INFO
	.align		4
.L_17:
        /*0058*/ 	.byte	0x04, 0x17
        /*005a*/ 	.short	(.L_19 - .L_18)
.L_18:
        /*005c*/ 	.word	0x00000000
        /*0060*/ 	.short	0x0000
        /*0062*/ 	.short	0x0000
        /*0064*/ 	.byte	0x00, 0xf0, 0x11, 0x00


	//----- nvinfo : EIATTR_SPARSE_MMA_MASK
	.align		4
.L_19:
        /*0068*/ 	.byte	0x03, 0x50
        /*006a*/ 	.short	0x0000


	//----- nvinfo : EIATTR_MAXREG_COUNT
	.align		4
        /*006c*/ 	.byte	0x03, 0x1b
        /*006e*/ 	.short	0x00ff


	//----- nvinfo : EIATTR_NUM_BARRIERS
	.align		4
        /*0070*/ 	.byte	0x02, 0x4c
        /*0072*/ 	.byte	0x01
	.zero		1


	//----- nvinfo : EIATTR_MERCURY_ISA_VERSION
	.align		4
        /*0074*/ 	.byte	0x03, 0x5f
        /*0076*/ 	.short	0x0101


	//----- nvinfo : EIATTR_VRC_CTA_INIT_COUNT
	.align		4
        /*0078*/ 	.byte	0x02, 0x4a
	.zero		1
	.zero		1


	//----- nvinfo : EIATTR_EXIT_INSTR_OFFSETS
	.align		4
        /*007c*/ 	.byte	0x04, 0x1c
        /*007e*/ 	.short	(.L_21 - .L_20)


	//   ....[0]....
.L_20:
        /*0080*/ 	.word	0x00000030


	//   ....[1]....
        /*0084*/ 	.word	0x000002f0


	//----- nvinfo : EIATTR_CBANK_PARAM_SIZE
	.align		4
.L_21:
        /*0088*/ 	.byte	0x03, 0x19
        /*008a*/ 	.short	0x0030


	//----- nvinfo : EIATTR_PARAM_CBANK
	.align		4
        /*008c*/ 	.byte	0x04, 0x0a
        /*008e*/ 	.short	(.L_23 - .L_22)
	.align		4
.L_22:
        /*0090*/ 	.word	index@(.nv.constant0._Z10computeGPUiPiS_PdS0_S0_)
        /*0094*/ 	.short	0x0380
        /*0096*/ 	.short	0x0030


	//----- nvinfo : EIATTR_SW_WAR
	.align		4
.L_23:
        /*0098*/ 	.byte	0x04, 0x36
        /*009a*/ 	.short	(.L_25 - .L_24)
.L_24:
        /*009c*/ 	.word	0x00000008
.L_25:


//--------------------- .nv.callgraph             --------------------------
	.section	.nv.callgraph,"",@"SHT_CUDA_CALLGRAPH"
	.align	4
	.sectionentsize	8
	.align		4
        /*0000*/ 	.word	0x00000000
	.align		4
        /*0004*/ 	.word	0xffffffff
	.align		4
        /*0008*/ 	.word	0x00000000
	.align		4
        /*000c*/ 	.word	0xfffffffe
	.align		4
        /*0010*/ 	.word	0x00000000
	.align		4
        /*0014*/ 	.word	0xfffffffd
	.align		4
        /*0018*/ 	.word	0x00000000
	.align		4
        /*001c*/ 	.word	0xfffffffc


//--------------------- .text._Z10computeGPUiPiS_PdS0_S0_ --------------------------
	.section	.text._Z10computeGPUiPiS_PdS0_S0_,"ax",@progbits
	.align	128
        .global         _Z10computeGPUiPiS_PdS0_S0_
        .type           _Z10computeGPUiPiS_PdS0_S0_,@function
        .size           _Z10computeGPUiPiS_PdS0_S0_,(.L_x_4 - _Z10computeGPUiPiS_PdS0_S0_)
        .other          _Z10computeGPUiPiS_PdS0_S0_,@"STO_CUDA_ENTRY STV_DEFAULT"
_Z10computeGPUiPiS_PdS0_S0_:
.text._Z10computeGPUiPiS_PdS0_S0_:
[----:B------:R-:W-:Y:S08]  /*0000*/  LDC R1, c[0x0][0x37c] ;  /* 0x0000df00ff017b82 */ /* 0x000ff00000000800 */
[----:B------:R-:W0:Y:S02]  /*0010*/  LDC R0, c[0x0][0x380] ;  /* 0x0000e000ff007b82 */ /* 0x000e240000000800 */
[----:B0-----:R-:W-:-:S13]  /*0020*/  ISETP.GE.AND P0, PT, R0, 0x1, PT ;  /* 0x000000010000780c */ /* 0x001fda0003f06270 */
[----:B------:R-:W-:Y:S05]  /*0030*/  @!P0 EXIT ;  /* 0x000000000000894d */ /* 0x000fea0003800000 */
[----:B------:R-:W0:Y:S01]  /*0040*/  S2R R0, SR_TID.X ;  /* 0x0000000000007919 */ /* 0x000e220000002100 */
[----:B------:R-:W1:Y:S01]  /*0050*/  S2UR UR5, SR_CgaCtaId ;  /* 0x00000000000579c3 */ /* 0x000e620000008800 */
[----:B------:R-:W-:Y:S01]  /*0060*/  UMOV UR4, 0x400 ;  /* 0x0000040000047882 */ /* 0x000fe20000000000 */
[----:B------:R-:W-:Y:S01]  /*0070*/  IMAD.MOV.U32 R3, RZ, RZ, RZ ;  /* 0x000000ffff037224 */ /* 0x000fe200078e00ff */
[----:B------:R-:W2:Y:S01]  /*0080*/  LDCU.64 UR6, c[0x0][0x358] ;  /* 0x00006b00ff0677ac */ /* 0x000ea20008000a00 */
[----:B------:R-:W3:Y:S01]  /*0090*/  LDCU UR8, c[0x0][0x360] ;  /* 0x00006c00ff0877ac */ /* 0x000ee20008000800 */
[----:B-1----:R-:W-:-:S06]  /*00a0*/  ULEA UR4, UR5, UR4, 0x18 ;  /* 0x0000000405047291 */ /* 0x002fcc000f8ec0ff */
[----:B0-23--:R-:W-:-:S07]  /*00b0*/  LEA R2, R0, UR4, 0x3 ;  /* 0x0000000400027c11 */ /* 0x00dfce000f8e18ff */
.L_x_2:
[----:B0-----:R-:W0:Y:S01]  /*00c0*/  LDC.64 R6, c[0x0][0x398] ;  /* 0x0000e600ff067b82 */ /* 0x001e220000000a00 */
[----:B------:R-:W-:Y:S01]  /*00d0*/  IMAD R5, R3, UR8, R0 ;  /* 0x0000000803057c24 */ /* 0x000fe2000f8e0200 */
[----:B------:R-:W1:Y:S03]  /*00e0*/  LDCU UR5, c[0x0][0x380] ;  /* 0x00007000ff0577ac */ /* 0x000e660008000800 */
[----:B0-----:R-:W-:-:S03]  /*00f0*/  IMAD.WIDE.U32 R6, R5, 0x8, R6 ;  /* 0x0000000805067825 */ /* 0x001fc600078e0006 */
[----:B------:R-:W0:Y:S03]  /*0100*/  LDC.64 R4, c[0x0][0x388] ;  /* 0x0000e200ff047b82 */ /* 0x000e260000000a00 */
[----:B------:R-:W2:Y:S01]  /*0110*/  LDG.E.64 R6, desc[UR6][R6.64] ;  /* 0x0000000606067981 */ /* 0x000ea2000c1e1b00 */
[----:B0-----:R-:W-:-:S03]  /*0120*/  IMAD.WIDE.U32 R4, R3, 0x4, R4 ;  /* 0x0000000403047825 */ /* 0x001fc600078e0004 */
[----:B--2---:R0:W-:Y:S01]  /*0130*/  STS.64 [R2], R6 ;  /* 0x0000000602007388 */ /* 0x0041e20000000a00 */
[----:B------:R-:W-:Y:S06]  /*0140*/  BAR.SYNC.DEFER_BLOCKING 0x0 ;  /* 0x0000000000007b1d */ /* 0x000fec0000010000 */
[----:B------:R-:W2:Y:S04]  /*0150*/  LDG.E R14, desc[UR6][R4.64] ;  /* 0x00000006040e7981 */ /* 0x000ea8000c1e1900 */
[----:B------:R-:W2:Y:S02]  /*0160*/  LDG.E R9, desc[UR6][R4.64+0x4] ;  /* 0x0000040604097981 */ /* 0x000ea4000c1e1900 */
[----:B--2---:R-:W-:-:S13]  /*0170*/  ISETP.GE.AND P0, PT, R14, R9, PT ;  /* 0x000000090e00720c */ /* 0x004fda0003f06270 */
[----:B01----:R-:W-:Y:S05]  /*0180*/  @P0 BRA `(.L_x_0) ;  /* 0x0000000000480947 */ /* 0x003fea0003800000 */
[----:B------:R-:W0:Y:S08]  /*0190*/  LDC.64 R6, c[0x0][0x3a8] ;  /* 0x0000ea00ff067b82 */ /* 0x000e300000000a00 */
[----:B------:R-:W1:Y:S08]  /*01a0*/  LDC.64 R8, c[0x0][0x3a0] ;  /* 0x0000e800ff087b82 */ /* 0x000e700000000a00 */
[----:B------:R-:W2:Y:S01]  /*01b0*/  LDC.64 R10, c[0x0][0x390] ;  /* 0x0000e400ff0a7b82 */ /* 0x000ea20000000a00 */
[----:B0-----:R-:W-:-:S05]  /*01c0*/  IMAD.WIDE.U32 R6, R3, 0x8, R6 ;  /* 0x0000000803067825 */ /* 0x001fca00078e0006 */
[----:B------:R0:W5:Y:S01]  /*01d0*/  LDG.E.64 R12, desc[UR6][R6.64] ;  /* 0x00000006060c7981 */ /* 0x000162000c1e1b00 */
[----:B------:R-:W-:-:S07]  /*01e0*/  IMAD.MOV.U32 R21, RZ, RZ, R14 ;  /* 0x000000ffff157224 */ /* 0x000fce00078e000e */
.L_x_1:
[----:B--2---:R-:W-:-:S06]  /*01f0*/  IMAD.WIDE R16, R21, 0x4, R10 ;  /* 0x0000000415107825 */ /* 0x004fcc00078e020a */
[----:B------:R-:W2:Y:S01]  /*0200*/  LDG.E R16, desc[UR6][R16.64] ;  /* 0x0000000610107981 */ /* 0x000ea2000c1e1900 */
[----:B-1----:R-:W-:-:S06]  /*0210*/  IMAD.WIDE R14, R21, 0x8, R8 ;  /* 0x00000008150e7825 */ /* 0x002fcc00078e0208 */
[----:B------:R-:W3:Y:S01]  /*0220*/  LDG.E.64 R14, desc[UR6][R14.64] ;  /* 0x000000060e0e7981 */ /* 0x000ee2000c1e1b00 */
[----:B--2---:R-:W-:-:S06]  /*0230*/  LEA R18, R16, UR4, 0x3 ;  /* 0x0000000410127c11 */ /* 0x004fcc000f8e18ff */
[----:B------:R-:W3:Y:S02]  /*0240*/  LDS.64 R18, [R18] ;  /* 0x0000000012127984 */ /* 0x000ee40000000a00 */
[----:B---3-5:R-:W-:-:S07]  /*0250*/  DFMA R12, R14, R18, R12 ;  /* 0x000000120e0c722b */ /* 0x028fce000000000c */
[----:B------:R3:W-:Y:S04]  /*0260*/  STG.E.64 desc[UR6][R6.64], R12 ;  /* 0x0000000c06007986 */ /* 0x0007e8000c101b06 */
[----:B------:R-:W2:Y:S01]  /*0270*/  LDG.E R20, desc[UR6][R4.64+0x4] ;  /* 0x0000040604147981 */ /* 0x000ea2000c1e1900 */
[----:B------:R-:W-:-:S04]  /*0280*/  IADD3 R21, PT, PT, R21, 0x1, RZ ;  /* 0x0000000115157810 */ /* 0x000fc80007ffe0ff */
[----:B--2---:R-:W-:-:S13]  /*0290*/  ISETP.GE.AND P0, PT, R21, R20, PT ;  /* 0x000000141500720c */ /* 0x004fda0003f06270 */
[----:B---3--:R-:W-:Y:S05]  /*02a0*/  @!P0 BRA `(.L_x_1) ;  /* 0xfffffffc00d08947 */ /* 0x008fea000383ffff */
.L_x_0:
[----:B------:R-:W-:Y:S01]  /*02b0*/  IADD3 R3, PT, PT, R3, 0x1, RZ ;  /* 0x0000000103037810 */ /* 0x000fe20007ffe0ff */
[----:B------:R-:W-:Y:S03]  /*02c0*/  BAR.SYNC.DEFER_BLOCKING 0x0 ;  /* 0x0000000000007b1d */ /* 0x000fe60000010000 */
[----:B------:R-:W-:-:S13]  /*02d0*/  ISETP.NE.AND P0, PT, R3, UR5, PT ;  /* 0x0000000503007c0c */ /* 0x000fda000bf05270 */
[----:B------:R-:W-:Y:S05]  /*02e0*/  @P0 BRA `(.L_x_2) ;  /* 0xfffffffc00740947 */ /* 0x000fea000383ffff */
[----:B------:R-:W-:Y:S05]  /*02f0*/  EXIT ;  /* 0x000000000000794d */ /* 0x000fea0003800000 */
.L_x_3:
[----:B------:R-:W-:-:S00]  /*0300*/  BRA `(.L_x_3) ;  /* 0xfffffffc00fc7947 */ /* 0x000fc0000383ffff */
[----:B------:R-:W-:-:S00]  /*0310*/  NOP ;  /* 0x0000000000007918 */ /* 0x000fc00000000000 */
        /* <DEDUP_REMOVED lines=14> */
.L_x_4:


//--------------------- .nv.shared._Z10computeGPUiPiS_PdS0_S0_ --------------------------
	.section	.nv.shared._Z10computeGPUiPiS_PdS0_S0_,"aw",@nobits
	.sectionflags	@""
	.align	8
.nv.shared._Z10computeGPUiPiS_PdS0_S0_:
	.zero		1280


//--------------------- .nv.shared.reserved.0     --------------------------
	.section	.nv.shared.reserved.0,"aw",@nobits
	.weak		__nv_reservedSMEM_offset_0_alias
	.size		__nv_reservedSMEM_offset_0_alias, 0, 64
	.other		__nv_reservedSMEM_offset_0_alias,@"STO_CUDA_RESERVED_SHARED STV_DEFAULT"
__nv_reservedSMEM_offset_0_alias:
	.zero		0
	.zero		64


//--------------------- .nv.constant0._Z10computeGPUiPiS_PdS0_S0_ --------------------------
	.section	.nv.constant0._Z10computeGPUiPiS_PdS0_S0_,"a",@progbits
	.sectionflags	@""
	.align	4
.nv.constant0._Z10computeGPUiPiS_PdS0_S0_:
	.zero		944


//--------------------- SYMBOLS --------------------------

	.type		.nv.reservedSmem.offset0,@object
	.size		.nv.reservedSmem.offset0,0x4
	.type		.nv.reservedSmem.cap,@object
	.size		.nv.reservedSmem.cap,0x4
